//
// Generated by NVIDIA NVVM Compiler
//
// Compiler Build ID: CL-36424714
// Cuda compilation tools, release 13.0, V13.0.88
// Based on NVVM 20.0.0
//

.version 9.0
.target sm_100
.address_size 64

	// .globl	_Z12vectorAddGPUPiS_S_i

.visible .entry _Z12vectorAddGPUPiS_S_i(
	.param .u64 .ptr .align 1 _Z12vectorAddGPUPiS_S_i_param_0,
	.param .u64 .ptr .align 1 _Z12vectorAddGPUPiS_S_i_param_1,
	.param .u64 .ptr .align 1 _Z12vectorAddGPUPiS_S_i_param_2,
	.param .u32 _Z12vectorAddGPUPiS_S_i_param_3
)
{
	.reg .b32 	%r<5>;
	.reg .b64 	%rd<11>;

	ld.param.u64 	%rd1, [_Z12vectorAddGPUPiS_S_i_param_0];
	ld.param.u64 	%rd2, [_Z12vectorAddGPUPiS_S_i_param_1];
	ld.param.u64 	%rd3, [_Z12vectorAddGPUPiS_S_i_param_2];
	cvta.to.global.u64 	%rd4, %rd3;
	cvta.to.global.u64 	%rd5, %rd2;
	cvta.to.global.u64 	%rd6, %rd1;
	mov.u32 	%r1, %ctaid.x;
	mul.wide.u32 	%rd7, %r1, 4;
	add.s64 	%rd8, %rd6, %rd7;
	ld.global.u32 	%r2, [%rd8];
	add.s64 	%rd9, %rd5, %rd7;
	ld.global.u32 	%r3, [%rd9];
	add.s32 	%r4, %r3, %r2;
	add.s64 	%rd10, %rd4, %rd7;
	st.global.u32 	[%rd10], %r4;
	ret;

}


// ===== COMPILED SASS (sm_100) =====

	.target	sm_100

	.elftype	@"ET_EXEC"


//--------------------- .note.nv.tkinfo           --------------------------
	.section	.note.nv.tkinfo,"",@"SHT_NOTE"
	.sectionflags	@"SHF_NOTE_NV_TKINFO"
	.tkinfo
        /*0018*/ 	.word	0x00000002
        /*0030*/ 	.string	""
        /*0030*/ 	.string	"ptxas"
        /*0030*/ 	.string	"Cuda compilation tools, release 13.0, V13.0.88"
        /*0030*/ 	.string	"Build cuda_13.0.r13.0/compiler.36424714_0"
        /*0030*/ 	.string	"-arch sm_100 -m 64 "



//--------------------- .note.nv.cuinfo           --------------------------
	.section	.note.nv.cuinfo,"",@"SHT_NOTE"
	.sectionflags	@"SHF_NOTE_NV_CUINFO"
        /*0018*/ 	.short	0x0002
        /*001a*/ 	.short	0x0064
        /*001c*/ 	.short	0x0082
	.zero		2


//--------------------- .nv.info                  --------------------------
	.section	.nv.info,"",@"SHT_CUDA_INFO"
	.align	4


	//----- nvinfo : EIATTR_REGCOUNT
	.align		4
        /*0000*/ 	.byte	0x04, 0x2f
        /*0002*/ 	.short	(.L_1 - .L_0)
	.align		4
.L_0:
        /*0004*/ 	.word	index@(_Z12vectorAddGPUPiS_S_i)
        /*0008*/ 	.word	0x0000000c


	//----- nvinfo : EIATTR_FRAME_SIZE
	.align		4
.L_1:
        /*000c*/ 	.byte	0x04, 0x11
        /*000e*/ 	.short	(.L_3 - .L_2)
	.align		4
.L_2:
        /*0010*/ 	.word	index@(_Z12vectorAddGPUPiS_S_i)
        /*0014*/ 	.word	0x00000000


	//----- nvinfo : EIATTR_MIN_STACK_SIZE
	.align		4
.L_3:
        /*0018*/ 	.byte	0x04, 0x12
        /*001a*/ 	.short	(.L_5 - .L_4)
	.align		4
.L_4:
        /*001c*/ 	.word	index@(_Z12vectorAddGPUPiS_S_i)
        /*0020*/ 	.word	0x00000000
.L_5:


//--------------------- .nv.compat                --------------------------
	.section	.nv.compat,"",@"SHT_CUDA_COMPAT_INFO"
	.align	4
        /*0000*/ 	.byte	0x02, 0x09, 0x00, 0x00, 0x02, 0x02, 0x01, 0x00, 0x02, 0x05, 0x05, 0x00, 0x03, 0x07, 0x01, 0x01
        /*0010*/ 	.byte	0x02, 0x03, 0x00, 0x00, 0x02, 0x06, 0x01, 0x00, 0x04, 0x0b, 0x08, 0x00, 0x09, 0x00, 0x00, 0x00
        /*0020*/ 	.byte	0x00, 0x00, 0x00, 0x00


//--------------------- .nv.info._Z12vectorAddGPUPiS_S_i --------------------------
	.section	.nv.info._Z12vectorAddGPUPiS_S_i,"",@"SHT_CUDA_INFO"
	.sectionflags	@""
	.align	4


	//----- nvinfo : EIATTR_CUDA_API_VERSION
	.align		4
        /*0000*/ 	.byte	0x04, 0x37
        /*0002*/ 	.short	(.L_7 - .L_6)
.L_6:
        /*0004*/ 	.word	0x00000082


	//----- nvinfo : EIATTR_KPARAM_INFO
	.align		4
.L_7:
        /*0008*/ 	.byte	0x04, 0x17
        /*000a*/ 	.short	(.L_9 - .L_8)
.L_8:
        /*000c*/ 	.word	0x00000000
        /*0010*/ 	.short	0x0003
        /*0012*/ 	.short	0x0018
        /*0014*/ 	.byte	0x00, 0xf0, 0x11, 0x00


	//----- nvinfo : EIATTR_KPARAM_INFO
	.align		4
.L_9:
        /*0018*/ 	.byte	0x04, 0x17
        /*001a*/ 	.short	(.L_11 - .L_10)
.L_10:
        /*001c*/ 	.word	0x00000000
        /*0020*/ 	.short	0x0002
        /*0022*/ 	.short	0x0010
        /*0024*/ 	.byte	0x00, 0xf5, 0x21, 0x00


	//----- nvinfo : EIATTR_KPARAM_INFO
	.align		4
.L_11:
        /*0028*/ 	.byte	0x04, 0x17
        /*002a*/ 	.short	(.L_13 - .L_12)
.L_12:
        /*002c*/ 	.word	0x00000000
        /*0030*/ 	.short	0x0001
        /*0032*/ 	.short	0x0008
        /*0034*/ 	.byte	0x00, 0xf5, 0x21, 0x00


	//----- nvinfo : EIATTR_KPARAM_INFO
	.align		4
.L_13:
        /*0038*/ 	.byte	0x04, 0x17
        /*003a*/ 	.short	(.L_15 - .L_14)
.L_14:
        /*003c*/ 	.word	0x00000000
        /*0040*/ 	.short	0x0000
        /*0042*/ 	.short	0x0000
        /*0044*/ 	.byte	0x00, 0xf5, 0x21, 0x00


	//----- nvinfo : EIATTR_SPARSE_MMA_MASK
	.align		4
.L_15:
        /*0048*/ 	.byte	0x03, 0x50
        /*004a*/ 	.short	0x0000


	//----- nvinfo : EIATTR_MAXREG_COUNT
	.align		4
        /*004c*/ 	.byte	0x03, 0x1b
        /*004e*/ 	.short	0x00ff


	//----- nvinfo : EIATTR_MERCURY_ISA_VERSION
	.align		4
        /*0050*/ 	.byte	0x03, 0x5f
        /*0052*/ 	.short	0x0101


	//----- nvinfo : EIATTR_VRC_CTA_INIT_COUNT
	.align		4
        /*0054*/ 	.byte	0x02, 0x4a
	.zero		1
	.zero		1


	//----- nvinfo : EIATTR_EXIT_INSTR_OFFSETS
	.align		4
        /*0058*/ 	.byte	0x04, 0x1c
        /*005a*/ 	.short	(.L_17 - .L_16)


	//   ....[0]....
.L_16:
        /*005c*/ 	.word	0x000000d0


	//----- nvinfo : EIATTR_CBANK_PARAM_SIZE
	.align		4
.L_17:
        /*0060*/ 	.byte	0x03, 0x19
        /*0062*/ 	.short	0x001c


	//----- nvinfo : EIATTR_PARAM_CBANK
	.align		4
        /*0064*/ 	.byte	0x04, 0x0a
        /*0066*/ 	.short	(.L_19 - .L_18)
	.align		4
.L_18:
        /*0068*/ 	.word	index@(.nv.constant0._Z12vectorAddGPUPiS_S_i)
        /*006c*/ 	.short	0x0380
        /*006e*/ 	.short	0x001c


	//----- nvinfo : EIATTR_SW_WAR
	.align		4
.L_19:
        /*0070*/ 	.byte	0x04, 0x36
        /*0072*/ 	.short	(.L_21 - .L_20)
.L_20:
        /*0074*/ 	.word	0x00000008
.L_21:


//--------------------- .nv.callgraph             --------------------------
	.section	.nv.callgraph,"",@"SHT_CUDA_CALLGRAPH"
	.align	4
	.sectionentsize	8
	.align		4
        /*0000*/ 	.word	0x00000000
	.align		4
        /*0004*/ 	.word	0xffffffff
	.align		4
        /*0008*/ 	.word	0x00000000
	.align		4
        /*000c*/ 	.word	0xfffffffe
	.align		4
        /*0010*/ 	.word	0x00000000
	.align		4
        /*0014*/ 	.word	0xfffffffd
	.align		4
        /*0018*/ 	.word	0x00000000
	.align		4
        /*001c*/ 	.word	0xfffffffc


//--------------------- .text._Z12vectorAddGPUPiS_S_i --------------------------
	.section	.text._Z12vectorAddGPUPiS_S_i,"ax",@progbits
	.align	128
        .global         _Z12vectorAddGPUPiS_S_i
        .type           _Z12vectorAddGPUPiS_S_i,@function
        .size           _Z12vectorAddGPUPiS_S_i,(.L_x_1 - _Z12vectorAddGPUPiS_S_i)
        .other          _Z12vectorAddGPUPiS_S_i,@"STO_CUDA_ENTRY STV_DEFAULT"
_Z12vectorAddGPUPiS_S_i:
.text._Z12vectorAddGPUPiS_S_i:
[----:B------:R-:W-:Y:S01]  /*0000*/  LDC R1, c[0x0][0x37c] ;  /* 0x0000df00ff017b82 */ /* 0x000fe20000000800 */
[----:B------:R-:W0:Y:S07]  /*0010*/  S2R R9, SR_CTAID.X ;  /* 0x0000000000097919 */ /* 0x000e2e0000002500 */
[----:B------:R-:W0:Y:S01]  /*0020*/  LDC.64 R2, c[0x0][0x380] ;  /* 0x0000e000ff027b82 */ /* 0x000e220000000a00 */
[----:B------:R-:W1:Y:S07]  /*0030*/  LDCU.64 UR4, c[0x0][0x358] ;  /* 0x00006b00ff0477ac */ /* 0x000e6e0008000a00 */
[----:B------:R-:W2:Y:S08]  /*0040*/  LDC.64 R4, c[0x0][0x388] ;  /* 0x0000e200ff047b82 */ /* 0x000eb00000000a00 */
[----:B------:R-:W3:Y:S01]  /*0050*/  LDC.64 R6, c[0x0][0x390] ;  /* 0x0000e400ff067b82 */ /* 0x000ee20000000a00 */
[----:B0-----:R-:W-:-:S04]  /*0060*/  IMAD.WIDE.U32 R2, R9, 0x4, R2 ;  /* 0x0000000409027825 */ /* 0x001fc800078e0002 */
[C---:B--2---:R-:W-:Y:S02]  /*0070*/  IMAD.WIDE.U32 R4, R9.reuse, 0x4, R4 ;  /* 0x0000000409047825 */ /* 0x044fe400078e0004 */
[----:B-1----:R-:W2:Y:S04]  /*0080*/  LDG.E R2, desc[UR4][R2.64] ;  /* 0x0000000402027981 */ /* 0x002ea8000c1e1900 */
[----:B------:R-:W2:Y:S01]  /*0090*/  LDG.E R5, desc[UR4][R4.64] ;  /* 0x0000000404057981 */ /* 0x000ea2000c1e1900 */
[----:B---3--:R-:W-:Y:S01]  /*00a0*/  IMAD.WIDE.U32 R6, R9, 0x4, R6 ;  /* 0x0000000409067825 */ /* 0x008fe200078e0006 */
[----:B--2---:R-:W-:-:S05]  /*00b0*/  IADD3 R9, PT, PT, R2, R5, RZ ;  /* 0x0000000502097210 */ /* 0x004fca0007ffe0ff */
[----:B------:R-:W-:Y:S01]  /*00c0*/  STG.E desc[UR4][R6.64], R9 ;  /* 0x0000000906007986 */ /* 0x000fe2000c101904 */
[----:B------:R-:W-:Y:S05]  /*00d0*/  EXIT ;  /* 0x000000000000794d */ /* 0x000fea0003800000 */
.L_x_0:
[----:B------:R-:W-:-:S00]  /*00e0*/  BRA `(.L_x_0) ;  /* 0xfffffffc00fc7947 */ /* 0x000fc0000383ffff */
[----:B------:R-:W-:-:S00]  /*00f0*/  NOP ;  /* 0x0000000000007918 */ /* 0x000fc00000000000 */
        /* <DEDUP_REMOVED lines=8> */
.L_x_1:


//--------------------- .nv.shared.reserved.0     --------------------------
	.section	.nv.shared.reserved.0,"aw",@nobits
	.weak		__nv_reservedSMEM_offset_0_alias
	.size		__nv_reservedSMEM_offset_0_alias, 0, 64
	.other		__nv_reservedSMEM_offset_0_alias,@"STO_CUDA_RESERVED_SHARED STV_DEFAULT"
__nv_reservedSMEM_offset_0_alias:
	.zero		0
	.zero		64


//--------------------- .nv.constant0._Z12vectorAddGPUPiS_S_i --------------------------
	.section	.nv.constant0._Z12vectorAddGPUPiS_S_i,"a",@progbits
	.sectionflags	@""
	.align	4
.nv.constant0._Z12vectorAddGPUPiS_S_i:
	.zero		924


//--------------------- SYMBOLS --------------------------

	.type		.nv.reservedSmem.offset0,@object
	.size		.nv.reservedSmem.offset0,0x4
